//
// Generated by NVIDIA NVVM Compiler
//
// Compiler Build ID: CL-36424714
// Cuda compilation tools, release 13.0, V13.0.88
// Based on NVVM 20.0.0
//

.version 9.0
.target sm_100
.address_size 64

	// .globl	_Z23printIndexFromEndKernelv
.extern .func  (.param .b32 func_retval0) vprintf
(
	.param .b64 vprintf_param_0,
	.param .b64 vprintf_param_1
)
;
.global .align 1 .b8 $str[41] = {66, 108, 111, 99, 107, 32, 37, 100, 44, 32, 84, 104, 114, 101, 97, 100, 32, 37, 100, 44, 32, 73, 110, 100, 101, 120, 32, 102, 114, 111, 109, 32, 101, 110, 100, 58, 32, 37, 100, 10};

.visible .entry _Z23printIndexFromEndKernelv()
{
	.local .align 8 .b8 	__local_depot0[16];
	.reg .b64 	%SP;
	.reg .b64 	%SPL;
	.reg .b32 	%r<8>;
	.reg .b64 	%rd<5>;

	mov.u64 	%SPL, __local_depot0;
	cvta.local.u64 	%SP, %SPL;
	add.u64 	%rd1, %SP, 0;
	add.u64 	%rd2, %SPL, 0;
	mov.u32 	%r1, %ntid.x;
	mov.u32 	%r2, %tid.x;
	not.b32 	%r3, %r2;
	add.s32 	%r4, %r1, %r3;
	mov.u32 	%r5, %ctaid.x;
	st.local.v2.u32 	[%rd2], {%r5, %r2};
	st.local.u32 	[%rd2+8], %r4;
	mov.u64 	%rd3, $str;
	cvta.global.u64 	%rd4, %rd3;
	{ // callseq 0, 0
	.param .b64 param0;
	st.param.b64 	[param0], %rd4;
	.param .b64 param1;
	st.param.b64 	[param1], %rd1;
	.param .b32 retval0;
	call.uni (retval0), 
	vprintf, 
	(
	param0, 
	param1
	);
	ld.param.b32 	%r6, [retval0];
	} // callseq 0
	ret;

}


// ===== COMPILED SASS (sm_100) =====

	.target	sm_100

	.elftype	@"ET_EXEC"


//--------------------- .note.nv.tkinfo           --------------------------
	.section	.note.nv.tkinfo,"",@"SHT_NOTE"
	.sectionflags	@"SHF_NOTE_NV_TKINFO"
	.tkinfo
        /*0018*/ 	.word	0x00000002
        /*0030*/ 	.string	""
        /*0030*/ 	.string	"ptxas"
        /*0030*/ 	.string	"Cuda compilation tools, release 13.0, V13.0.88"
        /*0030*/ 	.string	"Build cuda_13.0.r13.0/compiler.36424714_0"
        /*0030*/ 	.string	"-arch sm_100 -m 64 "



//--------------------- .note.nv.cuinfo           --------------------------
	.section	.note.nv.cuinfo,"",@"SHT_NOTE"
	.sectionflags	@"SHF_NOTE_NV_CUINFO"
        /*0018*/ 	.short	0x0002
        /*001a*/ 	.short	0x0064
        /*001c*/ 	.short	0x0082
	.zero		2


//--------------------- .nv.info                  --------------------------
	.section	.nv.info,"",@"SHT_CUDA_INFO"
	.align	4


	//----- nvinfo : EIATTR_REGCOUNT
	.align		4
        /*0000*/ 	.byte	0x04, 0x2f
        /*0002*/ 	.short	(.L_2 - .L_1)
	.align		4
.L_1:
        /*0004*/ 	.word	index@(_Z23printIndexFromEndKernelv)
        /*0008*/ 	.word	0x00000018


	//----- nvinfo : EIATTR_FRAME_SIZE
	.align		4
.L_2:
        /*000c*/ 	.byte	0x04, 0x11
        /*000e*/ 	.short	(.L_4 - .L_3)
	.align		4
.L_3:
        /*0010*/ 	.word	index@(_Z23printIndexFromEndKernelv)
        /*0014*/ 	.word	0x00000010


	//----- nvinfo : EIATTR_MIN_STACK_SIZE
	.align		4
.L_4:
        /*0018*/ 	.byte	0x04, 0x12
        /*001a*/ 	.short	(.L_6 - .L_5)
	.align		4
.L_5:
        /*001c*/ 	.word	index@(_Z23printIndexFromEndKernelv)
        /*0020*/ 	.word	0x00000010
.L_6:


//--------------------- .nv.compat                --------------------------
	.section	.nv.compat,"",@"SHT_CUDA_COMPAT_INFO"
	.align	4
        /*0000*/ 	.byte	0x02, 0x09, 0x00, 0x00, 0x02, 0x02, 0x01, 0x00, 0x02, 0x05, 0x05, 0x00, 0x03, 0x07, 0x01, 0x01
        /*0010*/ 	.byte	0x02, 0x03, 0x00, 0x00, 0x02, 0x06, 0x01, 0x00, 0x04, 0x0b, 0x08, 0x00, 0x09, 0x00, 0x00, 0x00
        /*0020*/ 	.byte	0x00, 0x00, 0x00, 0x00


//--------------------- .nv.info._Z23printIndexFromEndKernelv --------------------------
	.section	.nv.info._Z23printIndexFromEndKernelv,"",@"SHT_CUDA_INFO"
	.sectionflags	@""
	.align	4


	//----- nvinfo : EIATTR_CUDA_API_VERSION
	.align		4
        /*0000*/ 	.byte	0x04, 0x37
        /*0002*/ 	.short	(.L_8 - .L_7)
.L_7:
        /*0004*/ 	.word	0x00000082


	//----- nvinfo : EIATTR_SPARSE_MMA_MASK
	.align		4
.L_8:
        /*0008*/ 	.byte	0x03, 0x50
        /*000a*/ 	.short	0x0000


	//----- nvinfo : EIATTR_MAXREG_COUNT
	.align		4
        /*000c*/ 	.byte	0x03, 0x1b
        /*000e*/ 	.short	0x00ff


	//----- nvinfo : EIATTR_EXTERNS
	.align		4
        /*0010*/ 	.byte	0x04, 0x0f
        /*0012*/ 	.short	(.L_10 - .L_9)


	//   ....[0]....
	.align		4
.L_9:
        /*0014*/ 	.word	index@(vprintf)


	//----- nvinfo : EIATTR_MERCURY_ISA_VERSION
	.align		4
.L_10:
        /*0018*/ 	.byte	0x03, 0x5f
        /*001a*/ 	.short	0x0101


	//----- nvinfo : EIATTR_VRC_CTA_INIT_COUNT
	.align		4
        /*001c*/ 	.byte	0x02, 0x4a
	.zero		1
	.zero		1


	//----- nvinfo : EIATTR_SYSCALL_OFFSETS
	.align		4
        /*0020*/ 	.byte	0x04, 0x46
        /*0022*/ 	.short	(.L_12 - .L_11)


	//   ....[0]....
.L_11:
        /*0024*/ 	.word	0x00000130


	//----- nvinfo : EIATTR_EXIT_INSTR_OFFSETS
	.align		4
.L_12:
        /*0028*/ 	.byte	0x04, 0x1c
        /*002a*/ 	.short	(.L_14 - .L_13)


	//   ....[0]....
.L_13:
        /*002c*/ 	.word	0x00000140


	//----- nvinfo : EIATTR_SW_WAR
	.align		4
.L_14:
        /*0030*/ 	.byte	0x04, 0x36
        /*0032*/ 	.short	(.L_16 - .L_15)
.L_15:
        /*0034*/ 	.word	0x00000008
.L_16:


//--------------------- .nv.callgraph             --------------------------
	.section	.nv.callgraph,"",@"SHT_CUDA_CALLGRAPH"
	.align	4
	.sectionentsize	8
	.align		4
        /*0000*/ 	.word	0x00000000
	.align		4
        /*0004*/ 	.word	0xffffffff
	.align		4
        /*0008*/ 	.word	index@(_Z23printIndexFromEndKernelv)
	.align		4
        /*000c*/ 	.word	index@(vprintf)
	.align		4
        /*0010*/ 	.word	0x00000000
	.align		4
        /*0014*/ 	.word	0xfffffffe
	.align		4
        /*0018*/ 	.word	0x00000000
	.align		4
        /*001c*/ 	.word	0xfffffffd
	.align		4
        /*0020*/ 	.word	0x00000000
	.align		4
        /*0024*/ 	.word	0xfffffffc


//--------------------- .nv.constant4             --------------------------
	.section	.nv.constant4,"a",@progbits
	.align	8
	.align		8
.nv.constant4:
        /*0000*/ 	.dword	vprintf
	.align		8
        /*0008*/ 	.dword	$str


//--------------------- .text._Z23printIndexFromEndKernelv --------------------------
	.section	.text._Z23printIndexFromEndKernelv,"ax",@progbits
	.align	128
        .global         _Z23printIndexFromEndKernelv
        .type           _Z23printIndexFromEndKernelv,@function
        .size           _Z23printIndexFromEndKernelv,(.L_x_2 - _Z23printIndexFromEndKernelv)
        .other          _Z23printIndexFromEndKernelv,@"STO_CUDA_ENTRY STV_DEFAULT"
_Z23printIndexFromEndKernelv:
.text._Z23printIndexFromEndKernelv:
[----:B------:R-:W0:Y:S01]  /*0000*/  LDC R1, c[0x0][0x37c] ;  /* 0x0000df00ff017b82 */ /* 0x000e220000000800 */
[----:B------:R-:W1:Y:S01]  /*0010*/  S2R R9, SR_TID.X ;  /* 0x0000000000097919 */ /* 0x000e620000002100 */
[----:B------:R-:W2:Y:S01]  /*0020*/  LDCU UR5, c[0x0][0x2fc] ;  /* 0x00005f80ff0577ac */ /* 0x000ea20008000800 */
[----:B------:R-:W-:Y:S01]  /*0030*/  MOV R2, 0x0 ;  /* 0x0000000000027802 */ /* 0x000fe20000000f00 */
[----:B0-----:R-:W-:Y:S01]  /*0040*/  VIADD R1, R1, 0xfffffff0 ;  /* 0xfffffff001017836 */ /* 0x001fe20000000000 */
[----:B------:R-:W0:Y:S01]  /*0050*/  S2R R8, SR_CTAID.X ;  /* 0x0000000000087919 */ /* 0x000e220000002500 */
[----:B------:R-:W3:Y:S03]  /*0060*/  LDCU UR6, c[0x0][0x360] ;  /* 0x00006c00ff0677ac */ /* 0x000ee60008000800 */
[----:B------:R-:W4:Y:S01]  /*0070*/  LDC.64 R2, c[0x4][R2] ;  /* 0x0100000002027b82 */ /* 0x000f220000000a00 */
[----:B------:R-:W5:Y:S02]  /*0080*/  LDCU UR4, c[0x0][0x2f8] ;  /* 0x00005f00ff0477ac */ /* 0x000f640008000800 */
[----:B-----5:R-:W-:-:S04]  /*0090*/  IADD3 R6, P0, PT, R1, UR4, RZ ;  /* 0x0000000401067c10 */ /* 0x020fc8000ff1e0ff */
[----:B--2---:R-:W-:Y:S02]  /*00a0*/  IADD3.X R7, PT, PT, RZ, UR5, RZ, P0, !PT ;  /* 0x00000005ff077c10 */ /* 0x004fe400087fe4ff */
[----:B-1----:R-:W-:Y:S01]  /*00b0*/  LOP3.LUT R0, RZ, R9, RZ, 0x33, !PT ;  /* 0x00000009ff007212 */ /* 0x002fe200078e33ff */
[----:B0-----:R0:W-:Y:S04]  /*00c0*/  STL.64 [R1], R8 ;  /* 0x0000000801007387 */ /* 0x0011e80000100a00 */
[----:B---3--:R-:W-:Y:S01]  /*00d0*/  VIADD R0, R0, UR6 ;  /* 0x0000000600007c36 */ /* 0x008fe20008000000 */
[----:B------:R-:W1:Y:S04]  /*00e0*/  LDCU.64 UR6, c[0x4][0x8] ;  /* 0x01000100ff0677ac */ /* 0x000e680008000a00 */
[----:B------:R0:W-:Y:S01]  /*00f0*/  STL [R1+0x8], R0 ;  /* 0x0000080001007387 */ /* 0x0001e20000100800 */
[----:B-1----:R-:W-:Y:S01]  /*0100*/  MOV R4, UR6 ;  /* 0x0000000600047c02 */ /* 0x002fe20008000f00 */
[----:B0---4-:R-:W-:-:S07]  /*0110*/  IMAD.U32 R5, RZ, RZ, UR7 ;  /* 0x00000007ff057e24 */ /* 0x011fce000f8e00ff */
[----:B------:R-:W-:-:S07]  /*0120*/  LEPC R20, `(.L_x_0) ;  /* 0x000000001014794e */ /* 0x000fce0000000000 */
[----:B------:R-:W-:Y:S05]  /*0130*/  CALL.ABS.NOINC R2 ;  /* 0x0000000002007343 */ /* 0x000fea0003c00000 */
.L_x_0:
[----:B------:R-:W-:Y:S05]  /*0140*/  EXIT ;  /* 0x000000000000794d */ /* 0x000fea0003800000 */
.L_x_1:
[----:B------:R-:W-:-:S00]  /*0150*/  BRA `(.L_x_1) ;  /* 0xfffffffc00fc7947 */ /* 0x000fc0000383ffff */
[----:B------:R-:W-:-:S00]  /*0160*/  NOP ;  /* 0x0000000000007918 */ /* 0x000fc00000000000 */
        /* <DEDUP_REMOVED lines=9> */
.L_x_2:


//--------------------- .nv.global.init           --------------------------
	.section	.nv.global.init,"aw",@progbits
.nv.global.init:
	.type		$str,@object
	.size		$str,(.L_0 - $str)
$str:
        /*0000*/ 	.byte	0x42, 0x6c, 0x6f, 0x63, 0x6b, 0x20, 0x25, 0x64, 0x2c, 0x20, 0x54, 0x68, 0x72, 0x65, 0x61, 0x64
        /*0010*/ 	.byte	0x20, 0x25, 0x64, 0x2c, 0x20, 0x49, 0x6e, 0x64, 0x65, 0x78, 0x20, 0x66, 0x72, 0x6f, 0x6d, 0x20
        /*0020*/ 	.byte	0x65, 0x6e, 0x64, 0x3a, 0x20, 0x25, 0x64, 0x0a, 0x00
.L_0:


//--------------------- .nv.shared.reserved.0     --------------------------
	.section	.nv.shared.reserved.0,"aw",@nobits
	.weak		__nv_reservedSMEM_offset_0_alias
	.size		__nv_reservedSMEM_offset_0_alias, 0, 64
	.other		__nv_reservedSMEM_offset_0_alias,@"STO_CUDA_RESERVED_SHARED STV_DEFAULT"
__nv_reservedSMEM_offset_0_alias:
	.zero		0
	.zero		64


//--------------------- .nv.constant0._Z23printIndexFromEndKernelv --------------------------
	.section	.nv.constant0._Z23printIndexFromEndKernelv,"a",@progbits
	.sectionflags	@""
	.align	4
.nv.constant0._Z23printIndexFromEndKernelv:
	.zero		896


//--------------------- SYMBOLS --------------------------

	.type		.nv.reservedSmem.offset0,@object
	.size		.nv.reservedSmem.offset0,0x4
	.type		vprintf,@function
